//
// Generated by NVIDIA NVVM Compiler
//
// Compiler Build ID: CL-36424714
// Cuda compilation tools, release 13.0, V13.0.88
// Based on NVVM 20.0.0
//

.version 9.0
.target sm_100
.address_size 64

	// .globl	_Z15MatrixMulKernelPfS_S_iii

.visible .entry _Z15MatrixMulKernelPfS_S_iii(
	.param .u64 .ptr .align 1 _Z15MatrixMulKernelPfS_S_iii_param_0,
	.param .u64 .ptr .align 1 _Z15MatrixMulKernelPfS_S_iii_param_1,
	.param .u64 .ptr .align 1 _Z15MatrixMulKernelPfS_S_iii_param_2,
	.param .u32 _Z15MatrixMulKernelPfS_S_iii_param_3,
	.param .u32 _Z15MatrixMulKernelPfS_S_iii_param_4,
	.param .u32 _Z15MatrixMulKernelPfS_S_iii_param_5
)
{
	.reg .pred 	%p<13>;
	.reg .b32 	%r<86>;
	.reg .b32 	%f<83>;
	.reg .b64 	%rd<53>;

	ld.param.u64 	%rd7, [_Z15MatrixMulKernelPfS_S_iii_param_0];
	ld.param.u64 	%rd8, [_Z15MatrixMulKernelPfS_S_iii_param_1];
	ld.param.u64 	%rd6, [_Z15MatrixMulKernelPfS_S_iii_param_2];
	ld.param.u32 	%r20, [_Z15MatrixMulKernelPfS_S_iii_param_3];
	ld.param.u32 	%r18, [_Z15MatrixMulKernelPfS_S_iii_param_4];
	ld.param.u32 	%r19, [_Z15MatrixMulKernelPfS_S_iii_param_5];
	cvta.to.global.u64 	%rd1, %rd8;
	cvta.to.global.u64 	%rd2, %rd7;
	mov.u32 	%r21, %ctaid.y;
	mov.u32 	%r22, %ntid.y;
	mov.u32 	%r23, %tid.y;
	mad.lo.s32 	%r1, %r21, %r22, %r23;
	mov.u32 	%r24, %ctaid.x;
	mov.u32 	%r25, %ntid.x;
	mov.u32 	%r26, %tid.x;
	mad.lo.s32 	%r2, %r24, %r25, %r26;
	setp.ge.s32 	%p1, %r1, %r20;
	setp.ge.s32 	%p2, %r2, %r19;
	or.pred  	%p3, %p1, %p2;
	@%p3 bra 	$L__BB0_14;
	setp.lt.s32 	%p4, %r18, 1;
	mov.f32 	%f82, 0f00000000;
	@%p4 bra 	$L__BB0_13;
	mul.lo.s32 	%r3, %r18, %r1;
	and.b32  	%r4, %r18, 7;
	setp.lt.u32 	%p5, %r18, 8;
	mov.f32 	%f82, 0f00000000;
	mov.b32 	%r84, 0;
	@%p5 bra 	$L__BB0_5;
	and.b32  	%r84, %r18, 2147483640;
	neg.s32 	%r82, %r84;
	shl.b32 	%r7, %r19, 3;
	mul.wide.u32 	%rd9, %r3, 4;
	add.s64 	%rd10, %rd9, %rd2;
	add.s64 	%rd52, %rd10, 16;
	mov.f32 	%f82, 0f00000000;
	mul.wide.s32 	%rd13, %r19, 4;
	mov.u32 	%r81, %r2;
$L__BB0_4:
	.pragma "nounroll";
	ld.global.f32 	%f17, [%rd52+-16];
	cvt.rzi.s32.f32 	%r28, %f17;
	mul.wide.s32 	%rd11, %r81, 4;
	add.s64 	%rd12, %rd1, %rd11;
	ld.global.f32 	%f18, [%rd12];
	cvt.rzi.s32.f32 	%r29, %f18;
	mul.lo.s32 	%r30, %r29, %r28;
	cvt.rn.f32.s32 	%f19, %r30;
	add.f32 	%f20, %f82, %f19;
	ld.global.f32 	%f21, [%rd52+-12];
	cvt.rzi.s32.f32 	%r31, %f21;
	add.s64 	%rd14, %rd12, %rd13;
	ld.global.f32 	%f22, [%rd14];
	cvt.rzi.s32.f32 	%r32, %f22;
	mul.lo.s32 	%r33, %r32, %r31;
	cvt.rn.f32.s32 	%f23, %r33;
	add.f32 	%f24, %f20, %f23;
	ld.global.f32 	%f25, [%rd52+-8];
	cvt.rzi.s32.f32 	%r34, %f25;
	add.s64 	%rd15, %rd14, %rd13;
	ld.global.f32 	%f26, [%rd15];
	cvt.rzi.s32.f32 	%r35, %f26;
	mul.lo.s32 	%r36, %r35, %r34;
	cvt.rn.f32.s32 	%f27, %r36;
	add.f32 	%f28, %f24, %f27;
	ld.global.f32 	%f29, [%rd52+-4];
	cvt.rzi.s32.f32 	%r37, %f29;
	add.s64 	%rd16, %rd15, %rd13;
	ld.global.f32 	%f30, [%rd16];
	cvt.rzi.s32.f32 	%r38, %f30;
	mul.lo.s32 	%r39, %r38, %r37;
	cvt.rn.f32.s32 	%f31, %r39;
	add.f32 	%f32, %f28, %f31;
	ld.global.f32 	%f33, [%rd52];
	cvt.rzi.s32.f32 	%r40, %f33;
	add.s64 	%rd17, %rd16, %rd13;
	ld.global.f32 	%f34, [%rd17];
	cvt.rzi.s32.f32 	%r41, %f34;
	mul.lo.s32 	%r42, %r41, %r40;
	cvt.rn.f32.s32 	%f35, %r42;
	add.f32 	%f36, %f32, %f35;
	ld.global.f32 	%f37, [%rd52+4];
	cvt.rzi.s32.f32 	%r43, %f37;
	add.s64 	%rd18, %rd17, %rd13;
	ld.global.f32 	%f38, [%rd18];
	cvt.rzi.s32.f32 	%r44, %f38;
	mul.lo.s32 	%r45, %r44, %r43;
	cvt.rn.f32.s32 	%f39, %r45;
	add.f32 	%f40, %f36, %f39;
	ld.global.f32 	%f41, [%rd52+8];
	cvt.rzi.s32.f32 	%r46, %f41;
	add.s64 	%rd19, %rd18, %rd13;
	ld.global.f32 	%f42, [%rd19];
	cvt.rzi.s32.f32 	%r47, %f42;
	mul.lo.s32 	%r48, %r47, %r46;
	cvt.rn.f32.s32 	%f43, %r48;
	add.f32 	%f44, %f40, %f43;
	ld.global.f32 	%f45, [%rd52+12];
	cvt.rzi.s32.f32 	%r49, %f45;
	add.s64 	%rd20, %rd19, %rd13;
	ld.global.f32 	%f46, [%rd20];
	cvt.rzi.s32.f32 	%r50, %f46;
	mul.lo.s32 	%r51, %r50, %r49;
	cvt.rn.f32.s32 	%f47, %r51;
	add.f32 	%f82, %f44, %f47;
	add.s32 	%r82, %r82, 8;
	add.s32 	%r81, %r81, %r7;
	add.s64 	%rd52, %rd52, 32;
	setp.ne.s32 	%p6, %r82, 0;
	@%p6 bra 	$L__BB0_4;
$L__BB0_5:
	setp.eq.s32 	%p7, %r4, 0;
	@%p7 bra 	$L__BB0_13;
	and.b32  	%r13, %r18, 3;
	setp.lt.u32 	%p8, %r4, 4;
	@%p8 bra 	$L__BB0_8;
	add.s32 	%r52, %r84, %r3;
	mul.wide.u32 	%rd21, %r52, 4;
	add.s64 	%rd22, %rd2, %rd21;
	ld.global.f32 	%f49, [%rd22];
	cvt.rzi.s32.f32 	%r53, %f49;
	mad.lo.s32 	%r54, %r84, %r19, %r2;
	mul.wide.s32 	%rd23, %r54, 4;
	add.s64 	%rd24, %rd1, %rd23;
	ld.global.f32 	%f50, [%rd24];
	cvt.rzi.s32.f32 	%r55, %f50;
	mul.lo.s32 	%r56, %r55, %r53;
	cvt.rn.f32.s32 	%f51, %r56;
	add.f32 	%f52, %f82, %f51;
	cvt.u64.u32 	%rd25, %r3;
	cvt.u64.u32 	%rd26, %r84;
	add.s64 	%rd27, %rd26, %rd25;
	shl.b64 	%rd28, %rd27, 2;
	add.s64 	%rd29, %rd2, %rd28;
	ld.global.f32 	%f53, [%rd29+4];
	cvt.rzi.s32.f32 	%r57, %f53;
	mul.wide.s32 	%rd30, %r19, 4;
	add.s64 	%rd31, %rd24, %rd30;
	ld.global.f32 	%f54, [%rd31];
	cvt.rzi.s32.f32 	%r58, %f54;
	mul.lo.s32 	%r59, %r58, %r57;
	cvt.rn.f32.s32 	%f55, %r59;
	add.f32 	%f56, %f52, %f55;
	ld.global.f32 	%f57, [%rd29+8];
	cvt.rzi.s32.f32 	%r60, %f57;
	add.s64 	%rd32, %rd31, %rd30;
	ld.global.f32 	%f58, [%rd32];
	cvt.rzi.s32.f32 	%r61, %f58;
	mul.lo.s32 	%r62, %r61, %r60;
	cvt.rn.f32.s32 	%f59, %r62;
	add.f32 	%f60, %f56, %f59;
	ld.global.f32 	%f61, [%rd29+12];
	cvt.rzi.s32.f32 	%r63, %f61;
	add.s64 	%rd33, %rd32, %rd30;
	ld.global.f32 	%f62, [%rd33];
	cvt.rzi.s32.f32 	%r64, %f62;
	mul.lo.s32 	%r65, %r64, %r63;
	cvt.rn.f32.s32 	%f63, %r65;
	add.f32 	%f82, %f60, %f63;
	add.s32 	%r84, %r84, 4;
$L__BB0_8:
	setp.eq.s32 	%p9, %r13, 0;
	@%p9 bra 	$L__BB0_13;
	setp.eq.s32 	%p10, %r13, 1;
	@%p10 bra 	$L__BB0_11;
	add.s32 	%r66, %r84, %r3;
	mul.wide.u32 	%rd34, %r66, 4;
	add.s64 	%rd35, %rd2, %rd34;
	ld.global.f32 	%f65, [%rd35];
	cvt.rzi.s32.f32 	%r67, %f65;
	mad.lo.s32 	%r68, %r84, %r19, %r2;
	mul.wide.s32 	%rd36, %r68, 4;
	add.s64 	%rd37, %rd1, %rd36;
	ld.global.f32 	%f66, [%rd37];
	cvt.rzi.s32.f32 	%r69, %f66;
	mul.lo.s32 	%r70, %r69, %r67;
	cvt.rn.f32.s32 	%f67, %r70;
	add.f32 	%f68, %f82, %f67;
	cvt.u64.u32 	%rd38, %r3;
	cvt.u64.u32 	%rd39, %r84;
	add.s64 	%rd40, %rd39, %rd38;
	shl.b64 	%rd41, %rd40, 2;
	add.s64 	%rd42, %rd2, %rd41;
	ld.global.f32 	%f69, [%rd42+4];
	cvt.rzi.s32.f32 	%r71, %f69;
	mul.wide.s32 	%rd43, %r19, 4;
	add.s64 	%rd44, %rd37, %rd43;
	ld.global.f32 	%f70, [%rd44];
	cvt.rzi.s32.f32 	%r72, %f70;
	mul.lo.s32 	%r73, %r72, %r71;
	cvt.rn.f32.s32 	%f71, %r73;
	add.f32 	%f82, %f68, %f71;
	add.s32 	%r84, %r84, 2;
$L__BB0_11:
	and.b32  	%r74, %r18, 1;
	setp.eq.b32 	%p11, %r74, 1;
	not.pred 	%p12, %p11;
	@%p12 bra 	$L__BB0_13;
	add.s32 	%r75, %r84, %r3;
	mul.wide.u32 	%rd45, %r75, 4;
	add.s64 	%rd46, %rd2, %rd45;
	ld.global.f32 	%f72, [%rd46];
	cvt.rzi.s32.f32 	%r76, %f72;
	mad.lo.s32 	%r77, %r84, %r19, %r2;
	mul.wide.s32 	%rd47, %r77, 4;
	add.s64 	%rd48, %rd1, %rd47;
	ld.global.f32 	%f73, [%rd48];
	cvt.rzi.s32.f32 	%r78, %f73;
	mul.lo.s32 	%r79, %r78, %r76;
	cvt.rn.f32.s32 	%f74, %r79;
	add.f32 	%f82, %f82, %f74;
$L__BB0_13:
	mad.lo.s32 	%r80, %r19, %r1, %r2;
	cvta.to.global.u64 	%rd49, %rd6;
	mul.wide.s32 	%rd50, %r80, 4;
	add.s64 	%rd51, %rd49, %rd50;
	st.global.f32 	[%rd51], %f82;
$L__BB0_14:
	ret;

}


// ===== COMPILED SASS (sm_100) =====

	.target	sm_100

	.elftype	@"ET_EXEC"


//--------------------- .note.nv.tkinfo           --------------------------
	.section	.note.nv.tkinfo,"",@"SHT_NOTE"
	.sectionflags	@"SHF_NOTE_NV_TKINFO"
	.tkinfo
        /*0018*/ 	.word	0x00000002
        /*0030*/ 	.string	""
        /*0030*/ 	.string	"ptxas"
        /*0030*/ 	.string	"Cuda compilation tools, release 13.0, V13.0.88"
        /*0030*/ 	.string	"Build cuda_13.0.r13.0/compiler.36424714_0"
        /*0030*/ 	.string	"-arch sm_100 -m 64 "



//--------------------- .note.nv.cuinfo           --------------------------
	.section	.note.nv.cuinfo,"",@"SHT_NOTE"
	.sectionflags	@"SHF_NOTE_NV_CUINFO"
        /*0018*/ 	.short	0x0002
        /*001a*/ 	.short	0x0064
        /*001c*/ 	.short	0x0082
	.zero		2


//--------------------- .nv.info                  --------------------------
	.section	.nv.info,"",@"SHT_CUDA_INFO"
	.align	4


	//----- nvinfo : EIATTR_REGCOUNT
	.align		4
        /*0000*/ 	.byte	0x04, 0x2f
        /*0002*/ 	.short	(.L_1 - .L_0)
	.align		4
.L_0:
        /*0004*/ 	.word	index@(_Z15MatrixMulKernelPfS_S_iii)
        /*0008*/ 	.word	0x00000020


	//----- nvinfo : EIATTR_FRAME_SIZE
	.align		4
.L_1:
        /*000c*/ 	.byte	0x04, 0x11
        /*000e*/ 	.short	(.L_3 - .L_2)
	.align		4
.L_2:
        /*0010*/ 	.word	index@(_Z15MatrixMulKernelPfS_S_iii)
        /*0014*/ 	.word	0x00000000


	//----- nvinfo : EIATTR_MIN_STACK_SIZE
	.align		4
.L_3:
        /*0018*/ 	.byte	0x04, 0x12
        /*001a*/ 	.short	(.L_5 - .L_4)
	.align		4
.L_4:
        /*001c*/ 	.word	index@(_Z15MatrixMulKernelPfS_S_iii)
        /*0020*/ 	.word	0x00000000
.L_5:


//--------------------- .nv.compat                --------------------------
	.section	.nv.compat,"",@"SHT_CUDA_COMPAT_INFO"
	.align	4
        /*0000*/ 	.byte	0x02, 0x09, 0x00, 0x00, 0x02, 0x02, 0x01, 0x00, 0x02, 0x05, 0x05, 0x00, 0x03, 0x07, 0x01, 0x01
        /*0010*/ 	.byte	0x02, 0x03, 0x00, 0x00, 0x02, 0x06, 0x01, 0x00, 0x04, 0x0b, 0x08, 0x00, 0x09, 0x00, 0x00, 0x00
        /*0020*/ 	.byte	0x00, 0x00, 0x00, 0x00


//--------------------- .nv.info._Z15MatrixMulKernelPfS_S_iii --------------------------
	.section	.nv.info._Z15MatrixMulKernelPfS_S_iii,"",@"SHT_CUDA_INFO"
	.sectionflags	@""
	.align	4


	//----- nvinfo : EIATTR_CUDA_API_VERSION
	.align		4
        /*0000*/ 	.byte	0x04, 0x37
        /*0002*/ 	.short	(.L_7 - .L_6)
.L_6:
        /*0004*/ 	.word	0x00000082


	//----- nvinfo : EIATTR_KPARAM_INFO
	.align		4
.L_7:
        /*0008*/ 	.byte	0x04, 0x17
        /*000a*/ 	.short	(.L_9 - .L_8)
.L_8:
        /*000c*/ 	.word	0x00000000
        /*0010*/ 	.short	0x0005
        /*0012*/ 	.short	0x0020
        /*0014*/ 	.byte	0x00, 0xf0, 0x11, 0x00


	//----- nvinfo : EIATTR_KPARAM_INFO
	.align		4
.L_9:
        /*0018*/ 	.byte	0x04, 0x17
        /*001a*/ 	.short	(.L_11 - .L_10)
.L_10:
        /*001c*/ 	.word	0x00000000
        /*0020*/ 	.short	0x0004
        /*0022*/ 	.short	0x001c
        /*0024*/ 	.byte	0x00, 0xf0, 0x11, 0x00


	//----- nvinfo : EIATTR_KPARAM_INFO
	.align		4
.L_11:
        /*0028*/ 	.byte	0x04, 0x17
        /*002a*/ 	.short	(.L_13 - .L_12)
.L_12:
        /*002c*/ 	.word	0x00000000
        /*0030*/ 	.short	0x0003
        /*0032*/ 	.short	0x0018
        /*0034*/ 	.byte	0x00, 0xf0, 0x11, 0x00


	//----- nvinfo : EIATTR_KPARAM_INFO
	.align		4
.L_13:
        /*0038*/ 	.byte	0x04, 0x17
        /*003a*/ 	.short	(.L_15 - .L_14)
.L_14:
        /*003c*/ 	.word	0x00000000
        /*0040*/ 	.short	0x0002
        /*0042*/ 	.short	0x0010
        /*0044*/ 	.byte	0x00, 0xf5, 0x21, 0x00


	//----- nvinfo : EIATTR_KPARAM_INFO
	.align		4
.L_15:
        /*0048*/ 	.byte	0x04, 0x17
        /*004a*/ 	.short	(.L_17 - .L_16)
.L_16:
        /*004c*/ 	.word	0x00000000
        /*0050*/ 	.short	0x0001
        /*0052*/ 	.short	0x0008
        /*0054*/ 	.byte	0x00, 0xf5, 0x21, 0x00


	//----- nvinfo : EIATTR_KPARAM_INFO
	.align		4
.L_17:
        /*0058*/ 	.byte	0x04, 0x17
        /*005a*/ 	.short	(.L_19 - .L_18)
.L_18:
        /*005c*/ 	.word	0x00000000
        /*0060*/ 	.short	0x0000
        /*0062*/ 	.short	0x0000
        /*0064*/ 	.byte	0x00, 0xf5, 0x21, 0x00


	//----- nvinfo : EIATTR_SPARSE_MMA_MASK
	.align		4
.L_19:
        /*0068*/ 	.byte	0x03, 0x50
        /*006a*/ 	.short	0x0000


	//----- nvinfo : EIATTR_MAXREG_COUNT
	.align		4
        /*006c*/ 	.byte	0x03, 0x1b
        /*006e*/ 	.short	0x00ff


	//----- nvinfo : EIATTR_MERCURY_ISA_VERSION
	.align		4
        /*0070*/ 	.byte	0x03, 0x5f
        /*0072*/ 	.short	0x0101


	//----- nvinfo : EIATTR_VRC_CTA_INIT_COUNT
	.align		4
        /*0074*/ 	.byte	0x02, 0x4a
	.zero		1
	.zero		1


	//----- nvinfo : EIATTR_EXIT_INSTR_OFFSETS
	.align		4
        /*0078*/ 	.byte	0x04, 0x1c
        /*007a*/ 	.short	(.L_21 - .L_20)


	//   ....[0]....
.L_20:
        /*007c*/ 	.word	0x000000d0


	//   ....[1]....
        /*0080*/ 	.word	0x00000cb0


	//----- nvinfo : EIATTR_CBANK_PARAM_SIZE
	.align		4
.L_21:
        /*0084*/ 	.byte	0x03, 0x19
        /*0086*/ 	.short	0x0024


	//----- nvinfo : EIATTR_PARAM_CBANK
	.align		4
        /*0088*/ 	.byte	0x04, 0x0a
        /*008a*/ 	.short	(.L_23 - .L_22)
	.align		4
.L_22:
        /*008c*/ 	.word	index@(.nv.constant0._Z15MatrixMulKernelPfS_S_iii)
        /*0090*/ 	.short	0x0380
        /*0092*/ 	.short	0x0024


	//----- nvinfo : EIATTR_SW_WAR
	.align		4
.L_23:
        /*0094*/ 	.byte	0x04, 0x36
        /*0096*/ 	.short	(.L_25 - .L_24)
.L_24:
        /*0098*/ 	.word	0x00000008
.L_25:


//--------------------- .nv.callgraph             --------------------------
	.section	.nv.callgraph,"",@"SHT_CUDA_CALLGRAPH"
	.align	4
	.sectionentsize	8
	.align		4
        /*0000*/ 	.word	0x00000000
	.align		4
        /*0004*/ 	.word	0xffffffff
	.align		4
        /*0008*/ 	.word	0x00000000
	.align		4
        /*000c*/ 	.word	0xfffffffe
	.align		4
        /*0010*/ 	.word	0x00000000
	.align		4
        /*0014*/ 	.word	0xfffffffd
	.align		4
        /*0018*/ 	.word	0x00000000
	.align		4
        /*001c*/ 	.word	0xfffffffc


//--------------------- .text._Z15MatrixMulKernelPfS_S_iii --------------------------
	.section	.text._Z15MatrixMulKernelPfS_S_iii,"ax",@progbits
	.align	128
        .global         _Z15MatrixMulKernelPfS_S_iii
        .type           _Z15MatrixMulKernelPfS_S_iii,@function
        .size           _Z15MatrixMulKernelPfS_S_iii,(.L_x_6 - _Z15MatrixMulKernelPfS_S_iii)
        .other          _Z15MatrixMulKernelPfS_S_iii,@"STO_CUDA_ENTRY STV_DEFAULT"
_Z15MatrixMulKernelPfS_S_iii:
.text._Z15MatrixMulKernelPfS_S_iii:
[----:B------:R-:W-:Y:S01]  /*0000*/  LDC R1, c[0x0][0x37c] ;  /* 0x0000df00ff017b82 */ /* 0x000fe20000000800 */
[----:B------:R-:W0:Y:S07]  /*0010*/  S2R R4, SR_TID.X ;  /* 0x0000000000047919 */ /* 0x000e2e0000002100 */
[----:B------:R-:W1:Y:S01]  /*0020*/  LDC R2, c[0x0][0x364] ;  /* 0x0000d900ff027b82 */ /* 0x000e620000000800 */
[----:B------:R-:W2:Y:S01]  /*0030*/  LDCU UR6, c[0x0][0x398] ;  /* 0x00007300ff0677ac */ /* 0x000ea20008000800 */
[----:B------:R-:W1:Y:S06]  /*0040*/  S2R R5, SR_TID.Y ;  /* 0x0000000000057919 */ /* 0x000e6c0000002200 */
[----:B------:R-:W0:Y:S08]  /*0050*/  S2UR UR5, SR_CTAID.X ;  /* 0x00000000000579c3 */ /* 0x000e300000002500 */
[----:B------:R-:W0:Y:S08]  /*0060*/  LDC R3, c[0x0][0x360] ;  /* 0x0000d800ff037b82 */ /* 0x000e300000000800 */
[----:B------:R-:W1:Y:S08]  /*0070*/  S2UR UR4, SR_CTAID.Y ;  /* 0x00000000000479c3 */ /* 0x000e700000002600 */
[----:B------:R-:W3:Y:S01]  /*0080*/  LDC R0, c[0x0][0x3a0] ;  /* 0x0000e800ff007b82 */ /* 0x000ee20000000800 */
[----:B0-----:R-:W-:-:S02]  /*0090*/  IMAD R3, R3, UR5, R4 ;  /* 0x0000000503037c24 */ /* 0x001fc4000f8e0204 */
[----:B-1----:R-:W-:-:S03]  /*00a0*/  IMAD R2, R2, UR4, R5 ;  /* 0x0000000402027c24 */ /* 0x002fc6000f8e0205 */
[----:B---3--:R-:W-:-:S04]  /*00b0*/  ISETP.GE.AND P0, PT, R3, R0, PT ;  /* 0x000000000300720c */ /* 0x008fc80003f06270 */
[----:B--2---:R-:W-:-:S13]  /*00c0*/  ISETP.GE.OR P0, PT, R2, UR6, P0 ;  /* 0x0000000602007c0c */ /* 0x004fda0008706670 */
[----:B------:R-:W-:Y:S05]  /*00d0*/  @P0 EXIT ;  /* 0x000000000000094d */ /* 0x000fea0003800000 */
[----:B------:R-:W0:Y:S01]  /*00e0*/  LDCU UR5, c[0x0][0x39c] ;  /* 0x00007380ff0577ac */ /* 0x000e220008000800 */
[----:B------:R-:W-:Y:S01]  /*00f0*/  HFMA2 R7, -RZ, RZ, 0, 0 ;  /* 0x00000000ff077431 */ /* 0x000fe200000001ff */
[----:B------:R-:W1:Y:S01]  /*0100*/  LDCU.64 UR8, c[0x0][0x358] ;  /* 0x00006b00ff0877ac */ /* 0x000e620008000a00 */
[----:B0-----:R-:W-:-:S09]  /*0110*/  UISETP.GE.AND UP0, UPT, UR5, 0x1, UPT ;  /* 0x000000010500788c */ /* 0x001fd2000bf06270 */
[----:B-1----:R-:W-:Y:S05]  /*0120*/  BRA.U !UP0, `(.L_x_0) ;  /* 0x0000000908d07547 */ /* 0x002fea000b800000 */
[----:B------:R-:W-:Y:S02]  /*0130*/  UISETP.GE.U32.AND UP1, UPT, UR5, 0x8, UPT ;  /* 0x000000080500788c */ /* 0x000fe4000bf26070 */
[----:B------:R-:W-:Y:S01]  /*0140*/  IMAD R4, R2, UR5, RZ ;  /* 0x0000000502047c24 */ /* 0x000fe2000f8e02ff */
[----:B------:R-:W-:Y:S01]  /*0150*/  ULOP3.LUT UR6, UR5, 0x7, URZ, 0xc0, !UPT ;  /* 0x0000000705067892 */ /* 0x000fe2000f8ec0ff */
[----:B------:R-:W-:Y:S01]  /*0160*/  MOV R7, RZ ;  /* 0x000000ff00077202 */ /* 0x000fe20000000f00 */
[----:B------:R-:W-:Y:S02]  /*0170*/  UMOV UR4, URZ ;  /* 0x000000ff00047c82 */ /* 0x000fe40008000000 */
[----:B------:R-:W-:Y:S02]  /*0180*/  UISETP.NE.AND UP0, UPT, UR6, URZ, UPT ;  /* 0x000000ff0600728c */ /* 0x000fe4000bf05270 */
[----:B------:R-:W-:Y:S09]  /*0190*/  BRA.U !UP1, `(.L_x_1) ;  /* 0x00000005093c7547 */ /* 0x000ff2000b800000 */
[----:B------:R-:W0:Y:S01]  /*01a0*/  LDC.64 R8, c[0x0][0x380] ;  /* 0x0000e000ff087b82 */ /* 0x000e220000000a00 */
[----:B------:R-:W-:Y:S01]  /*01b0*/  ULOP3.LUT UR4, UR5, 0x7ffffff8, URZ, 0xc0, !UPT ;  /* 0x7ffffff805047892 */ /* 0x000fe2000f8ec0ff */
[----:B------:R-:W-:Y:S02]  /*01c0*/  MOV R7, RZ ;  /* 0x000000ff00077202 */ /* 0x000fe40000000f00 */
[----:B------:R-:W-:Y:S01]  /*01d0*/  MOV R5, R3 ;  /* 0x0000000300057202 */ /* 0x000fe20000000f00 */
[----:B------:R-:W-:Y:S01]  /*01e0*/  UIADD3 UR7, UPT, UPT, -UR4, URZ, URZ ;  /* 0x000000ff04077290 */ /* 0x000fe2000fffe1ff */
[----:B0-----:R-:W-:-:S03]  /*01f0*/  IMAD.WIDE.U32 R8, R4, 0x4, R8 ;  /* 0x0000000404087825 */ /* 0x001fc600078e0008 */
[----:B------:R-:W-:-:S04]  /*0200*/  IADD3 R10, P0, PT, R8, 0x10, RZ ;  /* 0x00000010080a7810 */ /* 0x000fc80007f1e0ff */
[----:B------:R-:W-:-:S09]  /*0210*/  IADD3.X R11, PT, PT, RZ, R9, RZ, P0, !PT ;  /* 0x00000009ff0b7210 */ /* 0x000fd200007fe4ff */
.L_x_2:
[----:B------:R-:W0:Y:S01]  /*0220*/  LDC.64 R16, c[0x0][0x388] ;  /* 0x0000e200ff107b82 */ /* 0x000e220000000a00 */
[----:B------:R-:W2:Y:S04]  /*0230*/  LDG.E R6, desc[UR8][R10.64+-0x10] ;  /* 0xfffff0080a067981 */ /* 0x000ea8000c1e1900 */
[----:B------:R-:W3:Y:S04]  /*0240*/  LDG.E R28, desc[UR8][R10.64+-0xc] ;  /* 0xfffff4080a1c7981 */ /* 0x000ee8000c1e1900 */
[----:B------:R-:W4:Y:S04]  /*0250*/  LDG.E R27, desc[UR8][R10.64+-0x8] ;  /* 0xfffff8080a1b7981 */ /* 0x000f28000c1e1900 */
[----:B------:R-:W5:Y:S04]  /*0260*/  LDG.E R26, desc[UR8][R10.64+-0x4] ;  /* 0xfffffc080a1a7981 */ /* 0x000f68000c1e1900 */
[----:B------:R-:W5:Y:S04]  /*0270*/  LDG.E R21, desc[UR8][R10.64] ;  /* 0x000000080a157981 */ /* 0x000f68000c1e1900 */
[----:B------:R-:W5:Y:S01]  /*0280*/  LDG.E R20, desc[UR8][R10.64+0x4] ;  /* 0x000004080a147981 */ /* 0x000f62000c1e1900 */
[----:B0-----:R-:W-:-:S03]  /*0290*/  IMAD.WIDE R16, R5, 0x4, R16 ;  /* 0x0000000405107825 */ /* 0x001fc600078e0210 */
[----:B------:R-:W5:Y:S04]  /*02a0*/  LDG.E R9, desc[UR8][R10.64+0x8] ;  /* 0x000008080a097981 */ /* 0x000f68000c1e1900 */
[----:B------:R-:W5:Y:S01]  /*02b0*/  LDG.E R8, desc[UR8][R10.64+0xc] ;  /* 0x00000c080a087981 */ /* 0x000f62000c1e1900 */
[----:B------:R-:W-:-:S03]  /*02c0*/  IMAD.WIDE R12, R0, 0x4, R16 ;  /* 0x00000004000c7825 */ /* 0x000fc600078e0210 */
        /* <DEDUP_REMOVED lines=8> */
[----:B------:R-:W5:Y:S04]  /*0350*/  LDG.E R22, desc[UR8][R22.64] ;  /* 0x0000000816167981 */ /* 0x000f68000c1e1900 */
[----:B------:R0:W5:Y:S02]  /*0360*/  LDG.E R15, desc[UR8][R24.64] ;  /* 0x00000008180f7981 */ /* 0x000164000c1e1900 */
[----:B0-----:R-:W-:-:S05]  /*0370*/  IMAD.WIDE R24, R0, 0x4, R24 ;  /* 0x0000000400187825 */ /* 0x001fca00078e0218 */
[----:B------:R-:W5:Y:S01]  /*0380*/  LDG.E R17, desc[UR8][R24.64] ;  /* 0x0000000818117981 */ /* 0x000f62000c1e1900 */
[----:B------:R-:W-:-:S06]  /*0390*/  IMAD.WIDE R12, R0, 0x4, R24 ;  /* 0x00000004000c7825 */ /* 0x000fcc00078e0218 */
[----:B------:R0:W5:Y:S01]  /*03a0*/  LDG.E R12, desc[UR8][R12.64] ;  /* 0x000000080c0c7981 */ /* 0x000162000c1e1900 */
[----:B------:R-:W-:-:S04]  /*03b0*/  UIADD3 UR7, UPT, UPT, UR7, 0x8, URZ ;  /* 0x0000000807077890 */ /* 0x000fc8000fffe0ff */
[----:B------:R-:W-:Y:S01]  /*03c0*/  UISETP.NE.AND UP1, UPT, UR7, URZ, UPT ;  /* 0x000000ff0700728c */ /* 0x000fe2000bf25270 */
[----:B------:R-:W-:Y:S02]  /*03d0*/  IADD3 R10, P0, PT, R10, 0x20, RZ ;  /* 0x000000200a0a7810 */ /* 0x000fe40007f1e0ff */
[----:B------:R-:W-:Y:S02]  /*03e0*/  LEA R5, R0, R5, 0x3 ;  /* 0x0000000500057211 */ /* 0x000fe400078e18ff */
[----:B------:R-:W-:Y:S01]  /*03f0*/  IADD3.X R11, PT, PT, RZ, R11, RZ, P0, !PT ;  /* 0x0000000bff0b7210 */ /* 0x000fe200007fe4ff */
[----:B--2---:R-:W-:Y:S08]  /*0400*/  F2I.TRUNC.NTZ R6, R6 ;  /* 0x0000000600067305 */ /* 0x004ff0000020f100 */
[----:B---3--:R-:W-:Y:S08]  /*0410*/  F2I.TRUNC.NTZ R28, R28 ;  /* 0x0000001c001c7305 */ /* 0x008ff0000020f100 */
[----:B----4-:R-:W-:Y:S08]  /*0420*/  F2I.TRUNC.NTZ R27, R27 ;  /* 0x0000001b001b7305 */ /* 0x010ff0000020f100 */
[----:B-----5:R-:W1:Y:S08]  /*0430*/  F2I.TRUNC.NTZ R19, R16 ;  /* 0x0000001000137305 */ /* 0x020e70000020f100 */
[----:B------:R-:W2:Y:S08]  /*0440*/  F2I.TRUNC.NTZ R29, R29 ;  /* 0x0000001d001d7305 */ /* 0x000eb0000020f100 */
[----:B------:R-:W3:Y:S01]  /*0450*/  F2I.TRUNC.NTZ R14, R14 ;  /* 0x0000000e000e7305 */ /* 0x000ee2000020f100 */
[----:B-1----:R-:W-:-:S07]  /*0460*/  IMAD R6, R6, R19, RZ ;  /* 0x0000001306067224 */ /* 0x002fce00078e02ff */
[----:B------:R-:W-:Y:S01]  /*0470*/  F2I.TRUNC.NTZ R26, R26 ;  /* 0x0000001a001a7305 */ /* 0x000fe2000020f100 */
[----:B--2---:R-:W-:-:S07]  /*0480*/  IMAD R28, R28, R29, RZ ;  /* 0x0000001d1c1c7224 */ /* 0x004fce00078e02ff */
[----:B0-----:R-:W0:Y:S01]  /*0490*/  F2I.TRUNC.NTZ R13, R18 ;  /* 0x00000012000d7305 */ /* 0x001e22000020f100 */
[----:B------:R-:W-:-:S07]  /*04a0*/  I2FP.F32.S32 R24, R6 ;  /* 0x0000000600187245 */ /* 0x000fce0000201400 */
[----:B------:R-:W-:Y:S01]  /*04b0*/  F2I.TRUNC.NTZ R21, R21 ;  /* 0x0000001500157305 */ /* 0x000fe2000020f100 */
[----:B---3--:R-:W-:-:S07]  /*04c0*/  IMAD R27, R27, R14, RZ ;  /* 0x0000000e1b1b7224 */ /* 0x008fce00078e02ff */
[----:B------:R-:W1:Y:S01]  /*04d0*/  F2I.TRUNC.NTZ R22, R22 ;  /* 0x0000001600167305 */ /* 0x000e62000020f100 */
[----:B------:R-:W-:Y:S01]  /*04e0*/  I2FP.F32.S32 R19, R28 ;  /* 0x0000001c00137245 */ /* 0x000fe20000201400 */
[----:B------:R-:W-:-:S06]  /*04f0*/  FADD R24, R24, R7 ;  /* 0x0000000718187221 */ /* 0x000fcc0000000000 */
[----:B------:R-:W-:Y:S01]  /*0500*/  F2I.TRUNC.NTZ R20, R20 ;  /* 0x0000001400147305 */ /* 0x000fe2000020f100 */
[----:B0-----:R-:W-:-:S07]  /*0510*/  IMAD R13, R26, R13, RZ ;  /* 0x0000000d1a0d7224 */ /* 0x001fce00078e02ff */
[----:B------:R-:W0:Y:S01]  /*0520*/  F2I.TRUNC.NTZ R15, R15 ;  /* 0x0000000f000f7305 */ /* 0x000e22000020f100 */
[----:B------:R-:W-:Y:S01]  /*0530*/  I2FP.F32.S32 R14, R27 ;  /* 0x0000001b000e7245 */ /* 0x000fe20000201400 */
[----:B------:R-:W-:-:S06]  /*0540*/  FADD R19, R24, R19 ;  /* 0x0000001318137221 */ /* 0x000fcc0000000000 */
[----:B------:R-:W-:Y:S01]  /*0550*/  F2I.TRUNC.NTZ R9, R9 ;  /* 0x0000000900097305 */ /* 0x000fe2000020f100 */
[----:B-1----:R-:W-:-:S07]  /*0560*/  IMAD R21, R21, R22, RZ ;  /* 0x0000001615157224 */ /* 0x002fce00078e02ff */
[----:B------:R-:W1:Y:S01]  /*0570*/  F2I.TRUNC.NTZ R6, R17 ;  /* 0x0000001100067305 */ /* 0x000e62000020f100 */
[----:B------:R-:W-:Y:S01]  /*0580*/  I2FP.F32.S32 R13, R13 ;  /* 0x0000000d000d7245 */ /* 0x000fe20000201400 */
[----:B------:R-:W-:-:S06]  /*0590*/  FADD R14, R19, R14 ;  /* 0x0000000e130e7221 */ /* 0x000fcc0000000000 */
[----:B------:R-:W-:Y:S01]  /*05a0*/  F2I.TRUNC.NTZ R8, R8 ;  /* 0x0000000800087305 */ /* 0x000fe2000020f100 */
[----:B0-----:R-:W-:-:S07]  /*05b0*/  IMAD R15, R20, R15, RZ ;  /* 0x0000000f140f7224 */ /* 0x001fce00078e02ff */
[----:B------:R-:W0:Y:S01]  /*05c0*/  F2I.TRUNC.NTZ R7, R12 ;  /* 0x0000000c00077305 */ /* 0x000e22000020f100 */
[----:B------:R-:W-:Y:S01]  /*05d0*/  I2FP.F32.S32 R16, R21 ;  /* 0x0000001500107245 */ /* 0x000fe20000201400 */
[----:B------:R-:W-:Y:S01]  /*05e0*/  FADD R13, R14, R13 ;  /* 0x0000000d0e0d7221 */ /* 0x000fe20000000000 */
[----:B-1----:R-:W-:Y:S01]  /*05f0*/  IMAD R9, R9, R6, RZ ;  /* 0x0000000609097224 */ /* 0x002fe200078e02ff */
[----:B------:R-:W-:Y:S02]  /*0600*/  I2FP.F32.S32 R6, R15 ;  /* 0x0000000f00067245 */ /* 0x000fe40000201400 */
[----:B------:R-:W-:Y:S02]  /*0610*/  FADD R13, R13, R16 ;  /* 0x000000100d0d7221 */ /* 0x000fe40000000000 */
[----:B------:R-:W-:Y:S02]  /*0620*/  I2FP.F32.S32 R9, R9 ;  /* 0x0000000900097245 */ /* 0x000fe40000201400 */
[----:B------:R-:W-:Y:S01]  /*0630*/  FADD R6, R13, R6 ;  /* 0x000000060d067221 */ /* 0x000fe20000000000 */
[----:B0-----:R-:W-:-:S03]  /*0640*/  IMAD R7, R8, R7, RZ ;  /* 0x0000000708077224 */ /* 0x001fc600078e02ff */
[----:B------:R-:W-:Y:S02]  /*0650*/  FADD R6, R6, R9 ;  /* 0x0000000906067221 */ /* 0x000fe40000000000 */
[----:B------:R-:W-:-:S05]  /*0660*/  I2FP.F32.S32 R7, R7 ;  /* 0x0000000700077245 */ /* 0x000fca0000201400 */
[----:B------:R-:W-:Y:S01]  /*0670*/  FADD R7, R6, R7 ;  /* 0x0000000706077221 */ /* 0x000fe20000000000 */
[----:B------:R-:W-:Y:S06]  /*0680*/  BRA.U UP1, `(.L_x_2) ;  /* 0xfffffff901e47547 */ /* 0x000fec000b83ffff */
.L_x_1:
[----:B------:R-:W-:Y:S05]  /*0690*/  BRA.U !UP0, `(.L_x_0) ;  /* 0x0000000508747547 */ /* 0x000fea000b800000 */
[----:B------:R-:W-:Y:S02]  /*06a0*/  UISETP.GE.U32.AND UP0, UPT, UR6, 0x4, UPT ;  /* 0x000000040600788c */ /* 0x000fe4000bf06070 */
[----:B------:R-:W-:-:S04]  /*06b0*/  ULOP3.LUT UR7, UR5, 0x3, URZ, 0xc0, !UPT ;  /* 0x0000000305077892 */ /* 0x000fc8000f8ec0ff */
[----:B------:R-:W-:-:S03]  /*06c0*/  UISETP.NE.AND UP1, UPT, UR7, URZ, UPT ;  /* 0x000000ff0700728c */ /* 0x000fc6000bf25270 */
[----:B------:R-:W-:Y:S08]  /*06d0*/  BRA.U !UP0, `(.L_x_3) ;  /* 0x0000000108ac7547 */ /* 0x000ff0000b800000 */
[----:B------:R-:W0:Y:S01]  /*06e0*/  LDC.64 R14, c[0x0][0x388] ;  /* 0x0000e200ff0e7b82 */ /* 0x000e220000000a00 */
[----:B------:R-:W1:Y:S01]  /*06f0*/  LDCU.64 UR10, c[0x0][0x380] ;  /* 0x00007000ff0a77ac */ /* 0x000e620008000a00 */
[----:B------:R-:W-:Y:S01]  /*0700*/  IMAD R9, R0, UR4, R3 ;  /* 0x0000000400097c24 */ /* 0x000fe2000f8e0203 */
[C---:B------:R-:W-:Y:S02]  /*0710*/  IADD3 R5, PT, PT, R4.reuse, UR4, RZ ;  /* 0x0000000404057c10 */ /* 0x040fe4000fffe0ff */
[----:B------:R-:W-:-:S03]  /*0720*/  IADD3 R6, P0, PT, R4, UR4, RZ ;  /* 0x0000000404067c10 */ /* 0x000fc6000ff1e0ff */
[----:B------:R-:W2:Y:S01]  /*0730*/  LDC.64 R12, c[0x0][0x380] ;  /* 0x0000e000ff0c7b82 */ /* 0x000ea20000000a00 */
[----:B0-----:R-:W-:-:S04]  /*0740*/  IMAD.WIDE R14, R9, 0x4, R14 ;  /* 0x00000004090e7825 */ /* 0x001fc800078e020e */
[----:B------:R-:W-:Y:S02]  /*0750*/  IMAD.WIDE R16, R0, 0x4, R14 ;  /* 0x0000000400107825 */ /* 0x000fe400078e020e */
[----:B------:R-:W3:Y:S02]  /*0760*/  LDG.E R14, desc[UR8][R14.64] ;  /* 0x000000080e0e7981 */ /* 0x000ee4000c1e1900 */
[----:B--2---:R-:W-:Y:S01]  /*0770*/  IMAD.WIDE.U32 R12, R5, 0x4, R12 ;  /* 0x00000004050c7825 */ /* 0x004fe200078e000c */
[----:B------:R-:W-:Y:S02]  /*0780*/  IADD3.X R5, PT, PT, RZ, RZ, RZ, P0, !PT ;  /* 0x000000ffff057210 */ /* 0x000fe400007fe4ff */
[----:B-1----:R-:W-:Y:S01]  /*0790*/  LEA R8, P0, R6, UR10, 0x2 ;  /* 0x0000000a06087c11 */ /* 0x002fe2000f8010ff */
[----:B------:R-:W-:Y:S02]  /*07a0*/  IMAD.WIDE R18, R0, 0x4, R16 ;  /* 0x0000000400127825 */ /* 0x000fe400078e0210 */
[----:B------:R-:W2:Y:S01]  /*07b0*/  LDG.E R12, desc[UR8][R12.64] ;  /* 0x000000080c0c7981 */ /* 0x000ea2000c1e1900 */
[----:B------:R-:W-:-:S03]  /*07c0*/  LEA.HI.X R9, R6, UR11, R5, 0x2, P0 ;  /* 0x0000000b06097c11 */ /* 0x000fc600080f1405 */
[----:B------:R-:W4:Y:S01]  /*07d0*/  LDG.E R16, desc[UR8][R16.64] ;  /* 0x0000000810107981 */ /* 0x000f22000c1e1900 */
[----:B------:R-:W-:-:S03]  /*07e0*/  IMAD.WIDE R10, R0, 0x4, R18 ;  /* 0x00000004000a7825 */ /* 0x000fc600078e0212 */
[----:B------:R-:W5:Y:S04]  /*07f0*/  LDG.E R20, desc[UR8][R8.64+0x4] ;  /* 0x0000040808147981 */ /* 0x000f68000c1e1900 */
[----:B------:R-:W5:Y:S04]  /*0800*/  LDG.E R21, desc[UR8][R8.64+0x8] ;  /* 0x0000080808157981 */ /* 0x000f68000c1e1900 */
[----:B------:R-:W5:Y:S04]  /*0810*/  LDG.E R18, desc[UR8][R18.64] ;  /* 0x0000000812127981 */ /* 0x000f68000c1e1900 */
[----:B------:R-:W5:Y:S04]  /*0820*/  LDG.E R23, desc[UR8][R8.64+0xc] ;  /* 0x00000c0808177981 */ /* 0x000f68000c1e1900 */
[----:B------:R-:W5:Y:S01]  /*0830*/  LDG.E R10, desc[UR8][R10.64] ;  /* 0x000000080a0a7981 */ /* 0x000f62000c1e1900 */
[----:B------:R-:W-:Y:S01]  /*0840*/  UIADD3 UR4, UPT, UPT, UR4, 0x4, URZ ;  /* 0x0000000404047890 */ /* 0x000fe2000fffe0ff */
[----:B---3--:R-:W-:Y:S08]  /*0850*/  F2I.TRUNC.NTZ R6, R14 ;  /* 0x0000000e00067305 */ /* 0x008ff0000020f100 */
[----:B--2---:R-:W0:Y:S08]  /*0860*/  F2I.TRUNC.NTZ R5, R12 ;  /* 0x0000000c00057305 */ /* 0x004e30000020f100 */
[----:B----4-:R-:W-:Y:S08]  /*0870*/  F2I.TRUNC.NTZ R13, R16 ;  /* 0x00000010000d7305 */ /* 0x010ff0000020f100 */
[----:B-----5:R-:W1:Y:S01]  /*0880*/  F2I.TRUNC.NTZ R20, R20 ;  /* 0x0000001400147305 */ /* 0x020e62000020f100 */
[----:B0-----:R-:W-:-:S07]  /*0890*/  IMAD R5, R5, R6, RZ ;  /* 0x0000000605057224 */ /* 0x001fce00078e02ff */
[----:B------:R-:W-:Y:S08]  /*08a0*/  F2I.TRUNC.NTZ R21, R21 ;  /* 0x0000001500157305 */ /* 0x000ff0000020f100 */
[----:B------:R-:W0:Y:S01]  /*08b0*/  F2I.TRUNC.NTZ R22, R18 ;  /* 0x0000001200167305 */ /* 0x000e22000020f100 */
[----:B-1----:R-:W-:-:S07]  /*08c0*/  IMAD R13, R20, R13, RZ ;  /* 0x0000000d140d7224 */ /* 0x002fce00078e02ff */
[----:B------:R-:W-:Y:S08]  /*08d0*/  F2I.TRUNC.NTZ R23, R23 ;  /* 0x0000001700177305 */ /* 0x000ff0000020f100 */
[----:B------:R-:W1:Y:S01]  /*08e0*/  F2I.TRUNC.NTZ R24, R10 ;  /* 0x0000000a00187305 */ /* 0x000e62000020f100 */
[----:B------:R-:W-:Y:S01]  /*08f0*/  I2FP.F32.S32 R6, R5 ;  /* 0x0000000500067245 */ /* 0x000fe20000201400 */
[----:B0-----:R-:W-:Y:S01]  /*0900*/  IMAD R22, R21, R22, RZ ;  /* 0x0000001615167224 */ /* 0x001fe200078e02ff */
[----:B------:R-:W-:-:S03]  /*0910*/  I2FP.F32.S32 R13, R13 ;  /* 0x0000000d000d7245 */ /* 0x000fc60000201400 */
[----:B------:R-:W-:Y:S01]  /*0920*/  FADD R6, R7, R6 ;  /* 0x0000000607067221 */ /* 0x000fe20000000000 */
[----:B------:R-:W-:-:S03]  /*0930*/  I2FP.F32.S32 R5, R22 ;  /* 0x0000001600057245 */ /* 0x000fc60000201400 */
[----:B------:R-:W-:Y:S01]  /*0940*/  FADD R6, R6, R13 ;  /* 0x0000000d06067221 */ /* 0x000fe20000000000 */
[----:B-1----:R-:W-:-:S03]  /*0950*/  IMAD R24, R23, R24, RZ ;  /* 0x0000001817187224 */ /* 0x002fc600078e02ff */
[----:B------:R-:W-:Y:S02]  /*0960*/  FADD R5, R6, R5 ;  /* 0x0000000506057221 */ /* 0x000fe40000000000 */
[----:B------:R-:W-:-:S05]  /*0970*/  I2FP.F32.S32 R24, R24 ;  /* 0x0000001800187245 */ /* 0x000fca0000201400 */
[----:B------:R-:W-:-:S07]  /*0980*/  FADD R7, R5, R24 ;  /* 0x0000001805077221 */ /* 0x000fce0000000000 */
.L_x_3:
[----:B------:R-:W-:Y:S05]  /*0990*/  BRA.U !UP1, `(.L_x_0) ;  /* 0x0000000109b47547 */ /* 0x000fea000b800000 */
[----:B------:R-:W-:Y:S02]  /*09a0*/  UISETP.NE.AND UP0, UPT, UR7, 0x1, UPT ;  /* 0x000000010700788c */ /* 0x000fe4000bf05270 */
[----:B------:R-:W-:-:S04]  /*09b0*/  ULOP3.LUT UR5, UR5, 0x1, URZ, 0xc0, !UPT ;  /* 0x0000000105057892 */ /* 0x000fc8000f8ec0ff */
[----:B------:R-:W-:-:S03]  /*09c0*/  UISETP.NE.U32.AND UP1, UPT, UR5, 0x1, UPT ;  /* 0x000000010500788c */ /* 0x000fc6000bf25070 */
[----:B------:R-:W-:Y:S08]  /*09d0*/  BRA.U !UP0, `(.L_x_4) ;  /* 0x00000001086c7547 */ /* 0x000ff0000b800000 */
[----:B------:R-:W0:Y:S01]  /*09e0*/  LDC.64 R10, c[0x0][0x388] ;  /* 0x0000e200ff0a7b82 */ /* 0x000e220000000a00 */
[----:B------:R-:W1:Y:S01]  /*09f0*/  LDCU.64 UR6, c[0x0][0x380] ;  /* 0x00007000ff0677ac */ /* 0x000e620008000a00 */
[----:B------:R-:W-:Y:S01]  /*0a00*/  IADD3 R5, PT, PT, R4, UR4, RZ ;  /* 0x0000000404057c10 */ /* 0x000fe2000fffe0ff */
[----:B------:R-:W-:Y:S01]  /*0a10*/  IMAD R13, R0, UR4, R3 ;  /* 0x00000004000d7c24 */ /* 0x000fe2000f8e0203 */
[----:B------:R-:W-:-:S04]  /*0a20*/  IADD3 R6, P0, PT, R4, UR4, RZ ;  /* 0x0000000404067c10 */ /* 0x000fc8000ff1e0ff */
[----:B------:R-:W2:Y:S01]  /*0a30*/  LDC.64 R8, c[0x0][0x380] ;  /* 0x0000e000ff087b82 */ /* 0x000ea20000000a00 */
[----:B0-----:R-:W-:-:S04]  /*0a40*/  IMAD.WIDE R10, R13, 0x4, R10 ;  /* 0x000000040d0a7825 */ /* 0x001fc800078e020a */
[----:B------:R-:W-:Y:S02]  /*0a50*/  IMAD.WIDE R14, R0, 0x4, R10 ;  /* 0x00000004000e7825 */ /* 0x000fe400078e020a */
[----:B------:R-:W3:Y:S02]  /*0a60*/  LDG.E R10, desc[UR8][R10.64] ;  /* 0x000000080a0a7981 */ /* 0x000ee4000c1e1900 */
[----:B--2---:R-:W-:Y:S01]  /*0a70*/  IMAD.WIDE.U32 R8, R5, 0x4, R8 ;  /* 0x0000000405087825 */ /* 0x004fe200078e0008 */
[----:B------:R-:W-:Y:S01]  /*0a80*/  IADD3.X R5, PT, PT, RZ, RZ, RZ, P0, !PT ;  /* 0x000000ffff057210 */ /* 0x000fe200007fe4ff */
[----:B------:R-:W2:Y:S01]  /*0a90*/  LDG.E R14, desc[UR8][R14.64] ;  /* 0x000000080e0e7981 */ /* 0x000ea2000c1e1900 */
[----:B-1----:R-:W-:-:S03]  /*0aa0*/  LEA R12, P0, R6, UR6, 0x2 ;  /* 0x00000006060c7c11 */ /* 0x002fc6000f8010ff */
[----:B------:R-:W4:Y:S01]  /*0ab0*/  LDG.E R8, desc[UR8][R8.64] ;  /* 0x0000000808087981 */ /* 0x000f22000c1e1900 */
[----:B------:R-:W-:-:S05]  /*0ac0*/  LEA.HI.X R13, R6, UR7, R5, 0x2, P0 ;  /* 0x00000007060d7c11 */ /* 0x000fca00080f1405 */
[----:B------:R-:W5:Y:S01]  /*0ad0*/  LDG.E R12, desc[UR8][R12.64+0x4] ;  /* 0x000004080c0c7981 */ /* 0x000f62000c1e1900 */
[----:B------:R-:W-:Y:S01]  /*0ae0*/  UIADD3 UR4, UPT, UPT, UR4, 0x2, URZ ;  /* 0x0000000204047890 */ /* 0x000fe2000fffe0ff */
[----:B---3--:R-:W-:Y:S08]  /*0af0*/  F2I.TRUNC.NTZ R6, R10 ;  /* 0x0000000a00067305 */ /* 0x008ff0000020f100 */
[----:B----4-:R-:W0:Y:S08]  /*0b00*/  F2I.TRUNC.NTZ R5, R8 ;  /* 0x0000000800057305 */ /* 0x010e30000020f100 */
[----:B--2---:R-:W-:Y:S08]  /*0b10*/  F2I.TRUNC.NTZ R17, R14 ;  /* 0x0000000e00117305 */ /* 0x004ff0000020f100 */
[----:B-----5:R-:W1:Y:S01]  /*0b20*/  F2I.TRUNC.NTZ R16, R12 ;  /* 0x0000000c00107305 */ /* 0x020e62000020f100 */
[----:B0-----:R-:W-:-:S05]  /*0b30*/  IMAD R5, R5, R6, RZ ;  /* 0x0000000605057224 */ /* 0x001fca00078e02ff */
[----:B------:R-:W-:Y:S01]  /*0b40*/  I2FP.F32.S32 R6, R5 ;  /* 0x0000000500067245 */ /* 0x000fe20000201400 */
[----:B-1----:R-:W-:-:S04]  /*0b50*/  IMAD R16, R16, R17, RZ ;  /* 0x0000001110107224 */ /* 0x002fc800078e02ff */
[----:B------:R-:W-:Y:S01]  /*0b60*/  FADD R6, R7, R6 ;  /* 0x0000000607067221 */ /* 0x000fe20000000000 */
[----:B------:R-:W-:-:S05]  /*0b70*/  I2FP.F32.S32 R5, R16 ;  /* 0x0000001000057245 */ /* 0x000fca0000201400 */
[----:B------:R-:W-:-:S07]  /*0b80*/  FADD R7, R6, R5 ;  /* 0x0000000506077221 */ /* 0x000fce0000000000 */
.L_x_4:
[----:B------:R-:W-:Y:S05]  /*0b90*/  BRA.U UP1, `(.L_x_0) ;  /* 0x0000000101347547 */ /* 0x000fea000b800000 */
[----:B------:R-:W0:Y:S01]  /*0ba0*/  LDC.64 R8, c[0x0][0x380] ;  /* 0x0000e000ff087b82 */ /* 0x000e220000000a00 */
[----:B------:R-:W-:Y:S01]  /*0bb0*/  IADD3 R5, PT, PT, R4, UR4, RZ ;  /* 0x0000000404057c10 */ /* 0x000fe2000fffe0ff */
[----:B------:R-:W-:-:S06]  /*0bc0*/  IMAD R13, R0, UR4, R3 ;  /* 0x00000004000d7c24 */ /* 0x000fcc000f8e0203 */
[----:B------:R-:W1:Y:S01]  /*0bd0*/  LDC.64 R10, c[0x0][0x388] ;  /* 0x0000e200ff0a7b82 */ /* 0x000e620000000a00 */
[----:B0-----:R-:W-:-:S06]  /*0be0*/  IMAD.WIDE.U32 R4, R5, 0x4, R8 ;  /* 0x0000000405047825 */ /* 0x001fcc00078e0008 */
[----:B------:R-:W2:Y:S01]  /*0bf0*/  LDG.E R4, desc[UR8][R4.64] ;  /* 0x0000000804047981 */ /* 0x000ea2000c1e1900 */
[----:B-1----:R-:W-:-:S06]  /*0c00*/  IMAD.WIDE R8, R13, 0x4, R10 ;  /* 0x000000040d087825 */ /* 0x002fcc00078e020a */
[----:B------:R-:W3:Y:S01]  /*0c10*/  LDG.E R8, desc[UR8][R8.64] ;  /* 0x0000000808087981 */ /* 0x000ee2000c1e1900 */
[----:B--2---:R-:W-:Y:S08]  /*0c20*/  F2I.TRUNC.NTZ R6, R4 ;  /* 0x0000000400067305 */ /* 0x004ff0000020f100 */
[----:B---3--:R-:W0:Y:S02]  /*0c30*/  F2I.TRUNC.NTZ R11, R8 ;  /* 0x00000008000b7305 */ /* 0x008e24000020f100 */
[----:B0-----:R-:W-:-:S05]  /*0c40*/  IMAD R6, R6, R11, RZ ;  /* 0x0000000b06067224 */ /* 0x001fca00078e02ff */
[----:B------:R-:W-:-:S05]  /*0c50*/  I2FP.F32.S32 R6, R6 ;  /* 0x0000000600067245 */ /* 0x000fca0000201400 */
[----:B------:R-:W-:-:S07]  /*0c60*/  FADD R7, R7, R6 ;  /* 0x0000000607077221 */ /* 0x000fce0000000000 */
.L_x_0:
[----:B------:R-:W0:Y:S01]  /*0c70*/  LDC.64 R4, c[0x0][0x390] ;  /* 0x0000e400ff047b82 */ /* 0x000e220000000a00 */
[----:B------:R-:W-:-:S04]  /*0c80*/  IMAD R3, R2, R0, R3 ;  /* 0x0000000002037224 */ /* 0x000fc800078e0203 */
[----:B0-----:R-:W-:-:S05]  /*0c90*/  IMAD.WIDE R2, R3, 0x4, R4 ;  /* 0x0000000403027825 */ /* 0x001fca00078e0204 */
[----:B------:R-:W-:Y:S01]  /*0ca0*/  STG.E desc[UR8][R2.64], R7 ;  /* 0x0000000702007986 */ /* 0x000fe2000c101908 */
[----:B------:R-:W-:Y:S05]  /*0cb0*/  EXIT ;  /* 0x000000000000794d */ /* 0x000fea0003800000 */
.L_x_5:
[----:B------:R-:W-:-:S00]  /*0cc0*/  BRA `(.L_x_5) ;  /* 0xfffffffc00fc7947 */ /* 0x000fc0000383ffff */
[----:B------:R-:W-:-:S00]  /*0cd0*/  NOP ;  /* 0x0000000000007918 */ /* 0x000fc00000000000 */
        /* <DEDUP_REMOVED lines=10> */
.L_x_6:


//--------------------- .nv.shared.reserved.0     --------------------------
	.section	.nv.shared.reserved.0,"aw",@nobits
	.weak		__nv_reservedSMEM_offset_0_alias
	.size		__nv_reservedSMEM_offset_0_alias, 0, 64
	.other		__nv_reservedSMEM_offset_0_alias,@"STO_CUDA_RESERVED_SHARED STV_DEFAULT"
__nv_reservedSMEM_offset_0_alias:
	.zero		0
	.zero		64


//--------------------- .nv.constant0._Z15MatrixMulKernelPfS_S_iii --------------------------
	.section	.nv.constant0._Z15MatrixMulKernelPfS_S_iii,"a",@progbits
	.sectionflags	@""
	.align	4
.nv.constant0._Z15MatrixMulKernelPfS_S_iii:
	.zero		932


//--------------------- SYMBOLS --------------------------

	.type		.nv.reservedSmem.offset0,@object
	.size		.nv.reservedSmem.offset0,0x4
